//
// Generated by NVIDIA NVVM Compiler
//
// Compiler Build ID: CL-36424714
// Cuda compilation tools, release 13.0, V13.0.88
// Based on NVVM 20.0.0
//

.version 9.0
.target sm_100
.address_size 64

	// .globl	_Z11softmax_gpuPfS_i

.visible .entry _Z11softmax_gpuPfS_i(
	.param .u64 .ptr .align 1 _Z11softmax_gpuPfS_i_param_0,
	.param .u64 .ptr .align 1 _Z11softmax_gpuPfS_i_param_1,
	.param .u32 _Z11softmax_gpuPfS_i_param_2
)
{
	.reg .pred 	%p<49>;
	.reg .b32 	%r<57>;
	.reg .b32 	%f<178>;
	.reg .b64 	%rd<34>;

	ld.param.u64 	%rd16, [_Z11softmax_gpuPfS_i_param_0];
	ld.param.u64 	%rd17, [_Z11softmax_gpuPfS_i_param_1];
	ld.param.u32 	%r35, [_Z11softmax_gpuPfS_i_param_2];
	cvta.to.global.u64 	%rd1, %rd17;
	cvta.to.global.u64 	%rd2, %rd16;
	mov.u32 	%r36, %ctaid.x;
	mov.u32 	%r37, %ntid.x;
	mov.u32 	%r38, %tid.x;
	mad.lo.s32 	%r1, %r36, %r37, %r38;
	setp.ge.s32 	%p1, %r1, %r35;
	@%p1 bra 	$L__BB0_29;
	ld.global.f32 	%f168, [%rd2];
	setp.lt.s32 	%p2, %r35, 2;
	@%p2 bra 	$L__BB0_15;
	add.s32 	%r2, %r35, -1;
	add.s32 	%r40, %r35, -2;
	and.b32  	%r3, %r2, 15;
	setp.lt.u32 	%p3, %r40, 15;
	mov.b32 	%r49, 1;
	@%p3 bra 	$L__BB0_6;
	and.b32  	%r42, %r2, -16;
	neg.s32 	%r47, %r42;
	add.s64 	%rd30, %rd2, 32;
	mov.b32 	%r46, 0;
$L__BB0_4:
	.pragma "nounroll";
	ld.global.f32 	%f30, [%rd30+-28];
	setp.gt.f32 	%p4, %f30, %f168;
	selp.f32 	%f31, %f30, %f168, %p4;
	ld.global.f32 	%f32, [%rd30+-24];
	setp.gt.f32 	%p5, %f32, %f31;
	selp.f32 	%f33, %f32, %f31, %p5;
	ld.global.f32 	%f34, [%rd30+-20];
	setp.gt.f32 	%p6, %f34, %f33;
	selp.f32 	%f35, %f34, %f33, %p6;
	ld.global.f32 	%f36, [%rd30+-16];
	setp.gt.f32 	%p7, %f36, %f35;
	selp.f32 	%f37, %f36, %f35, %p7;
	ld.global.f32 	%f38, [%rd30+-12];
	setp.gt.f32 	%p8, %f38, %f37;
	selp.f32 	%f39, %f38, %f37, %p8;
	ld.global.f32 	%f40, [%rd30+-8];
	setp.gt.f32 	%p9, %f40, %f39;
	selp.f32 	%f41, %f40, %f39, %p9;
	ld.global.f32 	%f42, [%rd30+-4];
	setp.gt.f32 	%p10, %f42, %f41;
	selp.f32 	%f43, %f42, %f41, %p10;
	ld.global.f32 	%f44, [%rd30];
	setp.gt.f32 	%p11, %f44, %f43;
	selp.f32 	%f45, %f44, %f43, %p11;
	ld.global.f32 	%f46, [%rd30+4];
	setp.gt.f32 	%p12, %f46, %f45;
	selp.f32 	%f47, %f46, %f45, %p12;
	ld.global.f32 	%f48, [%rd30+8];
	setp.gt.f32 	%p13, %f48, %f47;
	selp.f32 	%f49, %f48, %f47, %p13;
	ld.global.f32 	%f50, [%rd30+12];
	setp.gt.f32 	%p14, %f50, %f49;
	selp.f32 	%f51, %f50, %f49, %p14;
	ld.global.f32 	%f52, [%rd30+16];
	setp.gt.f32 	%p15, %f52, %f51;
	selp.f32 	%f53, %f52, %f51, %p15;
	ld.global.f32 	%f54, [%rd30+20];
	setp.gt.f32 	%p16, %f54, %f53;
	selp.f32 	%f55, %f54, %f53, %p16;
	ld.global.f32 	%f56, [%rd30+24];
	setp.gt.f32 	%p17, %f56, %f55;
	selp.f32 	%f57, %f56, %f55, %p17;
	ld.global.f32 	%f58, [%rd30+28];
	setp.gt.f32 	%p18, %f58, %f57;
	selp.f32 	%f59, %f58, %f57, %p18;
	ld.global.f32 	%f60, [%rd30+32];
	setp.gt.f32 	%p19, %f60, %f59;
	selp.f32 	%f168, %f60, %f59, %p19;
	add.s32 	%r47, %r47, 16;
	add.s32 	%r46, %r46, 16;
	add.s64 	%rd30, %rd30, 64;
	setp.ne.s32 	%p20, %r47, 0;
	@%p20 bra 	$L__BB0_4;
	add.s32 	%r49, %r46, 1;
$L__BB0_6:
	setp.eq.s32 	%p21, %r3, 0;
	@%p21 bra 	$L__BB0_15;
	and.b32  	%r11, %r2, 7;
	setp.lt.u32 	%p22, %r3, 8;
	@%p22 bra 	$L__BB0_9;
	mul.wide.u32 	%rd18, %r49, 4;
	add.s64 	%rd19, %rd2, %rd18;
	ld.global.f32 	%f62, [%rd19];
	setp.gt.f32 	%p23, %f62, %f168;
	selp.f32 	%f63, %f62, %f168, %p23;
	ld.global.f32 	%f64, [%rd19+4];
	setp.gt.f32 	%p24, %f64, %f63;
	selp.f32 	%f65, %f64, %f63, %p24;
	ld.global.f32 	%f66, [%rd19+8];
	setp.gt.f32 	%p25, %f66, %f65;
	selp.f32 	%f67, %f66, %f65, %p25;
	ld.global.f32 	%f68, [%rd19+12];
	setp.gt.f32 	%p26, %f68, %f67;
	selp.f32 	%f69, %f68, %f67, %p26;
	ld.global.f32 	%f70, [%rd19+16];
	setp.gt.f32 	%p27, %f70, %f69;
	selp.f32 	%f71, %f70, %f69, %p27;
	ld.global.f32 	%f72, [%rd19+20];
	setp.gt.f32 	%p28, %f72, %f71;
	selp.f32 	%f73, %f72, %f71, %p28;
	ld.global.f32 	%f74, [%rd19+24];
	setp.gt.f32 	%p29, %f74, %f73;
	selp.f32 	%f75, %f74, %f73, %p29;
	ld.global.f32 	%f76, [%rd19+28];
	setp.gt.f32 	%p30, %f76, %f75;
	selp.f32 	%f168, %f76, %f75, %p30;
	add.s32 	%r49, %r49, 8;
$L__BB0_9:
	setp.eq.s32 	%p31, %r11, 0;
	@%p31 bra 	$L__BB0_15;
	and.b32  	%r14, %r2, 3;
	setp.lt.u32 	%p32, %r11, 4;
	@%p32 bra 	$L__BB0_12;
	mul.wide.u32 	%rd20, %r49, 4;
	add.s64 	%rd21, %rd2, %rd20;
	ld.global.f32 	%f78, [%rd21];
	setp.gt.f32 	%p33, %f78, %f168;
	selp.f32 	%f79, %f78, %f168, %p33;
	ld.global.f32 	%f80, [%rd21+4];
	setp.gt.f32 	%p34, %f80, %f79;
	selp.f32 	%f81, %f80, %f79, %p34;
	ld.global.f32 	%f82, [%rd21+8];
	setp.gt.f32 	%p35, %f82, %f81;
	selp.f32 	%f83, %f82, %f81, %p35;
	ld.global.f32 	%f84, [%rd21+12];
	setp.gt.f32 	%p36, %f84, %f83;
	selp.f32 	%f168, %f84, %f83, %p36;
	add.s32 	%r49, %r49, 4;
$L__BB0_12:
	setp.eq.s32 	%p37, %r14, 0;
	@%p37 bra 	$L__BB0_15;
	mul.wide.u32 	%rd22, %r49, 4;
	add.s64 	%rd31, %rd2, %rd22;
	neg.s32 	%r51, %r14;
$L__BB0_14:
	.pragma "nounroll";
	ld.global.f32 	%f85, [%rd31];
	setp.gt.f32 	%p38, %f85, %f168;
	selp.f32 	%f168, %f85, %f168, %p38;
	add.s64 	%rd31, %rd31, 4;
	add.s32 	%r51, %r51, 1;
	setp.ne.s32 	%p39, %r51, 0;
	@%p39 bra 	$L__BB0_14;
$L__BB0_15:
	mul.wide.s32 	%rd23, %r1, 4;
	add.s64 	%rd24, %rd2, %rd23;
	ld.global.f32 	%f87, [%rd24];
	sub.f32 	%f88, %f87, %f168;
	fma.rn.f32 	%f89, %f88, 0f3BBB989D, 0f3F000000;
	cvt.sat.f32.f32 	%f90, %f89;
	mov.f32 	%f91, 0f4B400001;
	mov.f32 	%f92, 0f437C0000;
	fma.rm.f32 	%f93, %f90, %f92, %f91;
	add.f32 	%f94, %f93, 0fCB40007F;
	neg.f32 	%f95, %f94;
	fma.rn.f32 	%f96, %f88, 0f3FB8AA3B, %f95;
	fma.rn.f32 	%f97, %f88, 0f32A57060, %f96;
	mov.b32 	%r43, %f93;
	shl.b32 	%r44, %r43, 23;
	mov.b32 	%f98, %r44;
	ex2.approx.ftz.f32 	%f99, %f97;
	mul.f32 	%f15, %f99, %f98;
	add.s64 	%rd9, %rd1, %rd23;
	st.global.f32 	[%rd9], %f15;
	setp.lt.s32 	%p40, %r35, 1;
	mov.f32 	%f177, 0f00000000;
	@%p40 bra 	$L__BB0_28;
	and.b32  	%r20, %r35, 15;
	setp.lt.u32 	%p41, %r35, 16;
	mov.f32 	%f177, 0f00000000;
	mov.b32 	%r54, 0;
	@%p41 bra 	$L__BB0_19;
	and.b32  	%r54, %r35, 2147483632;
	neg.s32 	%r52, %r54;
	add.s64 	%rd32, %rd1, 32;
	mov.f32 	%f177, 0f00000000;
$L__BB0_18:
	.pragma "nounroll";
	ld.global.f32 	%f103, [%rd32+-32];
	add.f32 	%f104, %f177, %f103;
	ld.global.f32 	%f105, [%rd32+-28];
	add.f32 	%f106, %f104, %f105;
	ld.global.f32 	%f107, [%rd32+-24];
	add.f32 	%f108, %f106, %f107;
	ld.global.f32 	%f109, [%rd32+-20];
	add.f32 	%f110, %f108, %f109;
	ld.global.f32 	%f111, [%rd32+-16];
	add.f32 	%f112, %f110, %f111;
	ld.global.f32 	%f113, [%rd32+-12];
	add.f32 	%f114, %f112, %f113;
	ld.global.f32 	%f115, [%rd32+-8];
	add.f32 	%f116, %f114, %f115;
	ld.global.f32 	%f117, [%rd32+-4];
	add.f32 	%f118, %f116, %f117;
	ld.global.f32 	%f119, [%rd32];
	add.f32 	%f120, %f118, %f119;
	ld.global.f32 	%f121, [%rd32+4];
	add.f32 	%f122, %f120, %f121;
	ld.global.f32 	%f123, [%rd32+8];
	add.f32 	%f124, %f122, %f123;
	ld.global.f32 	%f125, [%rd32+12];
	add.f32 	%f126, %f124, %f125;
	ld.global.f32 	%f127, [%rd32+16];
	add.f32 	%f128, %f126, %f127;
	ld.global.f32 	%f129, [%rd32+20];
	add.f32 	%f130, %f128, %f129;
	ld.global.f32 	%f131, [%rd32+24];
	add.f32 	%f132, %f130, %f131;
	ld.global.f32 	%f133, [%rd32+28];
	add.f32 	%f177, %f132, %f133;
	add.s32 	%r52, %r52, 16;
	add.s64 	%rd32, %rd32, 64;
	setp.ne.s32 	%p42, %r52, 0;
	@%p42 bra 	$L__BB0_18;
$L__BB0_19:
	setp.eq.s32 	%p43, %r20, 0;
	@%p43 bra 	$L__BB0_28;
	and.b32  	%r26, %r35, 7;
	setp.lt.u32 	%p44, %r20, 8;
	@%p44 bra 	$L__BB0_22;
	mul.wide.u32 	%rd25, %r54, 4;
	add.s64 	%rd26, %rd1, %rd25;
	ld.global.f32 	%f135, [%rd26];
	add.f32 	%f136, %f177, %f135;
	ld.global.f32 	%f137, [%rd26+4];
	add.f32 	%f138, %f136, %f137;
	ld.global.f32 	%f139, [%rd26+8];
	add.f32 	%f140, %f138, %f139;
	ld.global.f32 	%f141, [%rd26+12];
	add.f32 	%f142, %f140, %f141;
	ld.global.f32 	%f143, [%rd26+16];
	add.f32 	%f144, %f142, %f143;
	ld.global.f32 	%f145, [%rd26+20];
	add.f32 	%f146, %f144, %f145;
	ld.global.f32 	%f147, [%rd26+24];
	add.f32 	%f148, %f146, %f147;
	ld.global.f32 	%f149, [%rd26+28];
	add.f32 	%f177, %f148, %f149;
	add.s32 	%r54, %r54, 8;
$L__BB0_22:
	setp.eq.s32 	%p45, %r26, 0;
	@%p45 bra 	$L__BB0_28;
	and.b32  	%r29, %r35, 3;
	setp.lt.u32 	%p46, %r26, 4;
	@%p46 bra 	$L__BB0_25;
	mul.wide.u32 	%rd27, %r54, 4;
	add.s64 	%rd28, %rd1, %rd27;
	ld.global.f32 	%f151, [%rd28];
	add.f32 	%f152, %f177, %f151;
	ld.global.f32 	%f153, [%rd28+4];
	add.f32 	%f154, %f152, %f153;
	ld.global.f32 	%f155, [%rd28+8];
	add.f32 	%f156, %f154, %f155;
	ld.global.f32 	%f157, [%rd28+12];
	add.f32 	%f177, %f156, %f157;
	add.s32 	%r54, %r54, 4;
$L__BB0_25:
	setp.eq.s32 	%p47, %r29, 0;
	@%p47 bra 	$L__BB0_28;
	mul.wide.u32 	%rd29, %r54, 4;
	add.s64 	%rd33, %rd1, %rd29;
	neg.s32 	%r56, %r29;
$L__BB0_27:
	.pragma "nounroll";
	ld.global.f32 	%f158, [%rd33];
	add.f32 	%f177, %f177, %f158;
	add.s64 	%rd33, %rd33, 4;
	add.s32 	%r56, %r56, 1;
	setp.ne.s32 	%p48, %r56, 0;
	@%p48 bra 	$L__BB0_27;
$L__BB0_28:
	div.rn.f32 	%f159, %f15, %f177;
	st.global.f32 	[%rd9], %f159;
$L__BB0_29:
	ret;

}


// ===== COMPILED SASS (sm_100) =====

	.target	sm_100

	.elftype	@"ET_EXEC"


//--------------------- .note.nv.tkinfo           --------------------------
	.section	.note.nv.tkinfo,"",@"SHT_NOTE"
	.sectionflags	@"SHF_NOTE_NV_TKINFO"
	.tkinfo
        /*0018*/ 	.word	0x00000002
        /*0030*/ 	.string	""
        /*0030*/ 	.string	"ptxas"
        /*0030*/ 	.string	"Cuda compilation tools, release 13.0, V13.0.88"
        /*0030*/ 	.string	"Build cuda_13.0.r13.0/compiler.36424714_0"
        /*0030*/ 	.string	"-arch sm_100 -m 64 "



//--------------------- .note.nv.cuinfo           --------------------------
	.section	.note.nv.cuinfo,"",@"SHT_NOTE"
	.sectionflags	@"SHF_NOTE_NV_CUINFO"
        /*0018*/ 	.short	0x0002
        /*001a*/ 	.short	0x0064
        /*001c*/ 	.short	0x0082
	.zero		2


//--------------------- .nv.info                  --------------------------
	.section	.nv.info,"",@"SHT_CUDA_INFO"
	.align	4


	//----- nvinfo : EIATTR_REGCOUNT
	.align		4
        /*0000*/ 	.byte	0x04, 0x2f
        /*0002*/ 	.short	(.L_1 - .L_0)
	.align		4
.L_0:
        /*0004*/ 	.word	index@(_Z11softmax_gpuPfS_i)
        /*0008*/ 	.word	0x00000020


	//----- nvinfo : EIATTR_FRAME_SIZE
	.align		4
.L_1:
        /*000c*/ 	.byte	0x04, 0x11
        /*000e*/ 	.short	(.L_3 - .L_2)
	.align		4
.L_2:
        /*0010*/ 	.word	index@($__internal_0_$__cuda_sm3x_div_rn_noftz_f32_slowpath)
        /*0014*/ 	.word	0x00000000


	//----- nvinfo : EIATTR_FRAME_SIZE
	.align		4
.L_3:
        /*0018*/ 	.byte	0x04, 0x11
        /*001a*/ 	.short	(.L_5 - .L_4)
	.align		4
.L_4:
        /*001c*/ 	.word	index@(_Z11softmax_gpuPfS_i)
        /*0020*/ 	.word	0x00000000


	//----- nvinfo : EIATTR_MIN_STACK_SIZE
	.align		4
.L_5:
        /*0024*/ 	.byte	0x04, 0x12
        /*0026*/ 	.short	(.L_7 - .L_6)
	.align		4
.L_6:
        /*0028*/ 	.word	index@(_Z11softmax_gpuPfS_i)
        /*002c*/ 	.word	0x00000000
.L_7:


//--------------------- .nv.compat                --------------------------
	.section	.nv.compat,"",@"SHT_CUDA_COMPAT_INFO"
	.align	4
        /*0000*/ 	.byte	0x02, 0x09, 0x00, 0x00, 0x02, 0x02, 0x01, 0x00, 0x02, 0x05, 0x05, 0x00, 0x03, 0x07, 0x01, 0x01
        /*0010*/ 	.byte	0x02, 0x03, 0x00, 0x00, 0x02, 0x06, 0x01, 0x00, 0x04, 0x0b, 0x08, 0x00, 0x01, 0x00, 0x00, 0x00
        /*0020*/ 	.byte	0x00, 0x00, 0x00, 0x00


//--------------------- .nv.info._Z11softmax_gpuPfS_i --------------------------
	.section	.nv.info._Z11softmax_gpuPfS_i,"",@"SHT_CUDA_INFO"
	.sectionflags	@""
	.align	4


	//----- nvinfo : EIATTR_CUDA_API_VERSION
	.align		4
        /*0000*/ 	.byte	0x04, 0x37
        /*0002*/ 	.short	(.L_9 - .L_8)
.L_8:
        /*0004*/ 	.word	0x00000082


	//----- nvinfo : EIATTR_KPARAM_INFO
	.align		4
.L_9:
        /*0008*/ 	.byte	0x04, 0x17
        /*000a*/ 	.short	(.L_11 - .L_10)
.L_10:
        /*000c*/ 	.word	0x00000000
        /*0010*/ 	.short	0x0002
        /*0012*/ 	.short	0x0010
        /*0014*/ 	.byte	0x00, 0xf0, 0x11, 0x00


	//----- nvinfo : EIATTR_KPARAM_INFO
	.align		4
.L_11:
        /*0018*/ 	.byte	0x04, 0x17
        /*001a*/ 	.short	(.L_13 - .L_12)
.L_12:
        /*001c*/ 	.word	0x00000000
        /*0020*/ 	.short	0x0001
        /*0022*/ 	.short	0x0008
        /*0024*/ 	.byte	0x00, 0xf5, 0x21, 0x00


	//----- nvinfo : EIATTR_KPARAM_INFO
	.align		4
.L_13:
        /*0028*/ 	.byte	0x04, 0x17
        /*002a*/ 	.short	(.L_15 - .L_14)
.L_14:
        /*002c*/ 	.word	0x00000000
        /*0030*/ 	.short	0x0000
        /*0032*/ 	.short	0x0000
        /*0034*/ 	.byte	0x00, 0xf5, 0x21, 0x00


	//----- nvinfo : EIATTR_SPARSE_MMA_MASK
	.align		4
.L_15:
        /*0038*/ 	.byte	0x03, 0x50
        /*003a*/ 	.short	0x0000


	//----- nvinfo : EIATTR_MAXREG_COUNT
	.align		4
        /*003c*/ 	.byte	0x03, 0x1b
        /*003e*/ 	.short	0x00ff


	//----- nvinfo : EIATTR_MERCURY_ISA_VERSION
	.align		4
        /*0040*/ 	.byte	0x03, 0x5f
        /*0042*/ 	.short	0x0101


	//----- nvinfo : EIATTR_VRC_CTA_INIT_COUNT
	.align		4
        /*0044*/ 	.byte	0x02, 0x4a
	.zero		1
	.zero		1


	//----- nvinfo : EIATTR_EXIT_INSTR_OFFSETS
	.align		4
        /*0048*/ 	.byte	0x04, 0x1c
        /*004a*/ 	.short	(.L_17 - .L_16)


	//   ....[0]....
.L_16:
        /*004c*/ 	.word	0x00000070


	//   ....[1]....
        /*0050*/ 	.word	0x000011e0


	//----- nvinfo : EIATTR_CRS_STACK_SIZE
	.align		4
.L_17:
        /*0054*/ 	.byte	0x04, 0x1e
        /*0056*/ 	.short	(.L_19 - .L_18)
.L_18:
        /*0058*/ 	.word	0x00000000


	//----- nvinfo : EIATTR_CBANK_PARAM_SIZE
	.align		4
.L_19:
        /*005c*/ 	.byte	0x03, 0x19
        /*005e*/ 	.short	0x0014


	//----- nvinfo : EIATTR_PARAM_CBANK
	.align		4
        /*0060*/ 	.byte	0x04, 0x0a
        /*0062*/ 	.short	(.L_21 - .L_20)
	.align		4
.L_20:
        /*0064*/ 	.word	index@(.nv.constant0._Z11softmax_gpuPfS_i)
        /*0068*/ 	.short	0x0380
        /*006a*/ 	.short	0x0014


	//----- nvinfo : EIATTR_SW_WAR
	.align		4
.L_21:
        /*006c*/ 	.byte	0x04, 0x36
        /*006e*/ 	.short	(.L_23 - .L_22)
.L_22:
        /*0070*/ 	.word	0x00000008
.L_23:


//--------------------- .nv.callgraph             --------------------------
	.section	.nv.callgraph,"",@"SHT_CUDA_CALLGRAPH"
	.align	4
	.sectionentsize	8
	.align		4
        /*0000*/ 	.word	0x00000000
	.align		4
        /*0004*/ 	.word	0xffffffff
	.align		4
        /*0008*/ 	.word	0x00000000
	.align		4
        /*000c*/ 	.word	0xfffffffe
	.align		4
        /*0010*/ 	.word	0x00000000
	.align		4
        /*0014*/ 	.word	0xfffffffd
	.align		4
        /*0018*/ 	.word	0x00000000
	.align		4
        /*001c*/ 	.word	0xfffffffc


//--------------------- .text._Z11softmax_gpuPfS_i --------------------------
	.section	.text._Z11softmax_gpuPfS_i,"ax",@progbits
	.align	128
        .global         _Z11softmax_gpuPfS_i
        .type           _Z11softmax_gpuPfS_i,@function
        .size           _Z11softmax_gpuPfS_i,(.L_x_26 - _Z11softmax_gpuPfS_i)
        .other          _Z11softmax_gpuPfS_i,@"STO_CUDA_ENTRY STV_DEFAULT"
_Z11softmax_gpuPfS_i:
.text._Z11softmax_gpuPfS_i:
[----:B------:R-:W-:Y:S01]  /*0000*/  LDC R1, c[0x0][0x37c] ;  /* 0x0000df00ff017b82 */ /* 0x000fe20000000800 */
[----:B------:R-:W0:Y:S07]  /*0010*/  S2R R0, SR_TID.X ;  /* 0x0000000000007919 */ /* 0x000e2e0000002100 */
[----:B------:R-:W0:Y:S01]  /*0020*/  S2UR UR4, SR_CTAID.X ;  /* 0x00000000000479c3 */ /* 0x000e220000002500 */
[----:B------:R-:W1:Y:S07]  /*0030*/  LDCU UR8, c[0x0][0x390] ;  /* 0x00007200ff0877ac */ /* 0x000e6e0008000800 */
[----:B------:R-:W0:Y:S02]  /*0040*/  LDC R5, c[0x0][0x360] ;  /* 0x0000d800ff057b82 */ /* 0x000e240000000800 */
[----:B0-----:R-:W-:-:S05]  /*0050*/  IMAD R5, R5, UR4, R0 ;  /* 0x0000000405057c24 */ /* 0x001fca000f8e0200 */
[----:B-1----:R-:W-:-:S13]  /*0060*/  ISETP.GE.AND P0, PT, R5, UR8, PT ;  /* 0x0000000805007c0c */ /* 0x002fda000bf06270 */
[----:B------:R-:W-:Y:S05]  /*0070*/  @P0 EXIT ;  /* 0x000000000000094d */ /* 0x000fea0003800000 */
[----:B------:R-:W0:Y:S01]  /*0080*/  LDC.64 R2, c[0x0][0x380] ;  /* 0x0000e000ff027b82 */ /* 0x000e220000000a00 */
[----:B------:R-:W0:Y:S02]  /*0090*/  LDCU.64 UR10, c[0x0][0x358] ;  /* 0x00006b00ff0a77ac */ /* 0x000e240008000a00 */
[----:B0-----:R0:W5:Y:S01]  /*00a0*/  LDG.E R0, desc[UR10][R2.64] ;  /* 0x0000000a02007981 */ /* 0x001162000c1e1900 */
[----:B------:R-:W-:-:S09]  /*00b0*/  UISETP.GE.AND UP0, UPT, UR8, 0x2, UPT ;  /* 0x000000020800788c */ /* 0x000fd2000bf06270 */
[----:B0-----:R-:W-:Y:S05]  /*00c0*/  BRA.U !UP0, `(.L_x_0) ;  /* 0x0000000908207547 */ /* 0x001fea000b800000 */
[----:B------:R-:W-:Y:S01]  /*00d0*/  UIADD3 UR5, UPT, UPT, UR8, -0x2, URZ ;  /* 0xfffffffe08057890 */ /* 0x000fe2000fffe0ff */
[----:B------:R-:W-:Y:S01]  /*00e0*/  IMAD.MOV.U32 R4, RZ, RZ, 0x1 ;  /* 0x00000001ff047424 */ /* 0x000fe200078e00ff */
[----:B------:R-:W-:Y:S02]  /*00f0*/  UIADD3 UR4, UPT, UPT, UR8, -0x1, URZ ;  /* 0xffffffff08047890 */ /* 0x000fe4000fffe0ff */
[----:B------:R-:W-:Y:S02]  /*0100*/  UISETP.GE.U32.AND UP0, UPT, UR5, 0xf, UPT ;  /* 0x0000000f0500788c */ /* 0x000fe4000bf06070 */
[----:B------:R-:W-:-:S07]  /*0110*/  ULOP3.LUT UR9, UR4, 0xf, URZ, 0xc0, !UPT ;  /* 0x0000000f04097892 */ /* 0x000fce000f8ec0ff */
[----:B------:R-:W-:Y:S05]  /*0120*/  BRA.U !UP0, `(.L_x_1) ;  /* 0x0000000108fc7547 */ /* 0x000fea000b800000 */
[----:B------:R-:W0:Y:S01]  /*0130*/  LDCU.64 UR6, c[0x0][0x380] ;  /* 0x00007000ff0677ac */ /* 0x000e220008000a00 */
[----:B------:R-:W-:Y:S01]  /*0140*/  IMAD.MOV.U32 R4, RZ, RZ, RZ ;  /* 0x000000ffff047224 */ /* 0x000fe200078e00ff */
[----:B------:R-:W-:-:S04]  /*0150*/  ULOP3.LUT UR5, UR4, 0xfffffff0, URZ, 0xc0, !UPT ;  /* 0xfffffff004057892 */ /* 0x000fc8000f8ec0ff */
[----:B------:R-:W-:Y:S02]  /*0160*/  UIADD3 UR5, UPT, UPT, -UR5, URZ, URZ ;  /* 0x000000ff05057290 */ /* 0x000fe4000fffe1ff */
[----:B0-----:R-:W-:-:S04]  /*0170*/  UIADD3 UR6, UP0, UPT, UR6, 0x20, URZ ;  /* 0x0000002006067890 */ /* 0x001fc8000ff1e0ff */
[----:B------:R-:W-:Y:S02]  /*0180*/  UIADD3.X UR7, UPT, UPT, URZ, UR7, URZ, UP0, !UPT ;  /* 0x00000007ff077290 */ /* 0x000fe400087fe4ff */
[----:B------:R-:W-:-:S04]  /*0190*/  IMAD.U32 R2, RZ, RZ, UR6 ;  /* 0x00000006ff027e24 */ /* 0x000fc8000f8e00ff */
[----:B------:R-:W-:-:S07]  /*01a0*/  IMAD.U32 R3, RZ, RZ, UR7 ;  /* 0x00000007ff037e24 */ /* 0x000fce000f8e00ff */
.L_x_2:
[----:B------:R-:W2:Y:S04]  /*01b0*/  LDG.E R13, desc[UR10][R2.64+-0x1c] ;  /* 0xffffe40a020d7981 */ /* 0x000ea8000c1e1900 */
[----:B------:R-:W3:Y:S04]  /*01c0*/  LDG.E R15, desc[UR10][R2.64+-0x18] ;  /* 0xffffe80a020f7981 */ /* 0x000ee8000c1e1900 */
[----:B------:R-:W4:Y:S04]  /*01d0*/  LDG.E R17, desc[UR10][R2.64+-0x14] ;  /* 0xffffec0a02117981 */ /* 0x000f28000c1e1900 */
        /* <DEDUP_REMOVED lines=12> */
[----:B------:R0:W4:Y:S01]  /*02a0*/  LDG.E R6, desc[UR10][R2.64+0x20] ;  /* 0x0000200a02067981 */ /* 0x000122000c1e1900 */
[----:B------:R-:W-:Y:S01]  /*02b0*/  UIADD3 UR5, UPT, UPT, UR5, 0x10, URZ ;  /* 0x0000001005057890 */ /* 0x000fe2000fffe0ff */
[----:B------:R-:W-:-:S03]  /*02c0*/  VIADD R4, R4, 0x10 ;  /* 0x0000001004047836 */ /* 0x000fc60000000000 */
[----:B------:R-:W-:Y:S01]  /*02d0*/  UISETP.NE.AND UP0, UPT, UR5, URZ, UPT ;  /* 0x000000ff0500728c */ /* 0x000fe2000bf05270 */
[----:B0-----:R-:W-:-:S05]  /*02e0*/  IADD3 R2, P1, PT, R2, 0x40, RZ ;  /* 0x0000004002027810 */ /* 0x001fca0007f3e0ff */
[----:B------:R-:W-:Y:S01]  /*02f0*/  IMAD.X R3, RZ, RZ, R3, P1 ;  /* 0x000000ffff037224 */ /* 0x000fe200008e0603 */
[----:B--2--5:R-:W-:-:S04]  /*0300*/  FSETP.GT.AND P0, PT, R13, R0, PT ;  /* 0x000000000d00720b */ /* 0x024fc80003f04000 */
[----:B------:R-:W-:-:S04]  /*0310*/  FSEL R0, R13, R0, P0 ;  /* 0x000000000d007208 */ /* 0x000fc80000000000 */
[----:B---3--:R-:W-:-:S04]  /*0320*/  FSETP.GT.AND P0, PT, R15, R0, PT ;  /* 0x000000000f00720b */ /* 0x008fc80003f04000 */
[----:B------:R-:W-:-:S04]  /*0330*/  FSEL R0, R15, R0, P0 ;  /* 0x000000000f007208 */ /* 0x000fc80000000000 */
[----:B----4-:R-:W-:-:S04]  /*0340*/  FSETP.GT.AND P0, PT, R17, R0, PT ;  /* 0x000000001100720b */ /* 0x010fc80003f04000 */
[----:B------:R-:W-:-:S04]  /*0350*/  FSEL R0, R17, R0, P0 ;  /* 0x0000000011007208 */ /* 0x000fc80000000000 */
[----:B------:R-:W-:-:S04]  /*0360*/  FSETP.GT.AND P0, PT, R19, R0, PT ;  /* 0x000000001300720b */ /* 0x000fc80003f04000 */
        /* <DEDUP_REMOVED lines=24> */
[----:B------:R-:W-:Y:S01]  /*04f0*/  FSEL R0, R6, R7, P0 ;  /* 0x0000000706007208 */ /* 0x000fe20000000000 */
[----:B------:R-:W-:Y:S08]  /*0500*/  BRA.U UP0, `(.L_x_2) ;  /* 0xfffffffd00287547 */ /* 0x000ff0000b83ffff */
[----:B------:R-:W-:-:S07]  /*0510*/  VIADD R4, R4, 0x1 ;  /* 0x0000000104047836 */ /* 0x000fce0000000000 */
.L_x_1:
[----:B------:R-:W-:-:S09]  /*0520*/  UISETP.NE.AND UP0, UPT, UR9, URZ, UPT ;  /* 0x000000ff0900728c */ /* 0x000fd2000bf05270 */
[----:B------:R-:W-:Y:S05]  /*0530*/  BRA.U !UP0, `(.L_x_0) ;  /* 0x0000000508047547 */ /* 0x000fea000b800000 */
[----:B------:R-:W-:Y:S02]  /*0540*/  UISETP.GE.U32.AND UP0, UPT, UR9, 0x8, UPT ;  /* 0x000000080900788c */ /* 0x000fe4000bf06070 */
[----:B------:R-:W-:-:S04]  /*0550*/  ULOP3.LUT UR5, UR4, 0x7, URZ, 0xc0, !UPT ;  /* 0x0000000704057892 */ /* 0x000fc8000f8ec0ff */
[----:B------:R-:W-:-:S03]  /*0560*/  UISETP.NE.AND UP1, UPT, UR5, URZ, UPT ;  /* 0x000000ff0500728c */ /* 0x000fc6000bf25270 */
[----:B------:R-:W-:Y:S08]  /*0570*/  BRA.U !UP0, `(.L_x_3) ;  /* 0x00000001086c7547 */ /* 0x000ff0000b800000 */
[----:B------:R-:W0:Y:S02]  /*0580*/  LDC.64 R2, c[0x0][0x380] ;  /* 0x0000e000ff027b82 */ /* 0x000e240000000a00 */
[----:B0-----:R-:W-:-:S05]  /*0590*/  IMAD.WIDE.U32 R2, R4, 0x4, R2 ;  /* 0x0000000404027825 */ /* 0x001fca00078e0002 */
[----:B------:R-:W2:Y:S04]  /*05a0*/  LDG.E R7, desc[UR10][R2.64] ;  /* 0x0000000a02077981 */ /* 0x000ea8000c1e1900 */
[----:B------:R-:W3:Y:S04]  /*05b0*/  LDG.E R9, desc[UR10][R2.64+0x4] ;  /* 0x0000040a02097981 */ /* 0x000ee8000c1e1900 */
[----:B------:R-:W4:Y:S04]  /*05c0*/  LDG.E R11, desc[UR10][R2.64+0x8] ;  /* 0x0000080a020b7981 */ /* 0x000f28000c1e1900 */
[----:B------:R-:W4:Y:S04]  /*05d0*/  LDG.E R13, desc[UR10][R2.64+0xc] ;  /* 0x00000c0a020d7981 */ /* 0x000f28000c1e1900 */
[----:B------:R-:W4:Y:S04]  /*05e0*/  LDG.E R15, desc[UR10][R2.64+0x10] ;  /* 0x0000100a020f7981 */ /* 0x000f28000c1e1900 */
[----:B------:R-:W4:Y:S04]  /*05f0*/  LDG.E R17, desc[UR10][R2.64+0x14] ;  /* 0x0000140a02117981 */ /* 0x000f28000c1e1900 */
[----:B------:R-:W4:Y:S04]  /*0600*/  LDG.E R19, desc[UR10][R2.64+0x18] ;  /* 0x0000180a02137981 */ /* 0x000f28000c1e1900 */
[----:B------:R-:W4:Y:S01]  /*0610*/  LDG.E R21, desc[UR10][R2.64+0x1c] ;  /* 0x00001c0a02157981 */ /* 0x000f22000c1e1900 */
[----:B------:R-:W-:Y:S01]  /*0620*/  VIADD R4, R4, 0x8 ;  /* 0x0000000804047836 */ /* 0x000fe20000000000 */
        /* <DEDUP_REMOVED lines=15> */
[----:B------:R-:W-:-:S09]  /*0720*/  FSEL R0, R21, R0, P0 ;  /* 0x0000000015007208 */ /* 0x000fd20000000000 */
.L_x_3:
        /* <DEDUP_REMOVED lines=19> */
[----:B------:R-:W-:-:S09]  /*0860*/  FSEL R0, R13, R0, P0 ;  /* 0x000000000d007208 */ /* 0x000fd20000000000 */
.L_x_4:
[----:B------:R-:W-:Y:S05]  /*0870*/  BRA.U !UP1, `(.L_x_0) ;  /* 0x0000000109347547 */ /* 0x000fea000b800000 */
[----:B------:R-:W0:Y:S01]  /*0880*/  LDC.64 R2, c[0x0][0x380] ;  /* 0x0000e000ff027b82 */ /* 0x000e220000000a00 */
[----:B------:R-:W-:Y:S01]  /*0890*/  UIADD3 UR4, UPT, UPT, -UR4, URZ, URZ ;  /* 0x000000ff04047290 */ /* 0x000fe2000fffe1ff */
[----:B0-----:R-:W-:-:S04]  /*08a0*/  IMAD.WIDE.U32 R2, R4, 0x4, R2 ;  /* 0x0000000404027825 */ /* 0x001fc800078e0002 */
[----:B------:R-:W-:-:S07]  /*08b0*/  IMAD.MOV.U32 R7, RZ, RZ, R3 ;  /* 0x000000ffff077224 */ /* 0x000fce00078e0003 */
.L_x_5:
[----:B------:R-:W-:-:S06]  /*08c0*/  IMAD.MOV.U32 R3, RZ, RZ, R7 ;  /* 0x000000ffff037224 */ /* 0x000fcc00078e0007 */
[----:B------:R0:W2:Y:S01]  /*08d0*/  LDG.E R3, desc[UR10][R2.64] ;  /* 0x0000000a02037981 */ /* 0x0000a2000c1e1900 */
[----:B------:R-:W-:-:S04]  /*08e0*/  UIADD3 UR4, UPT, UPT, UR4, 0x1, URZ ;  /* 0x0000000104047890 */ /* 0x000fc8000fffe0ff */
[----:B------:R-:W-:Y:S01]  /*08f0*/  UISETP.NE.AND UP0, UPT, UR4, URZ, UPT ;  /* 0x000000ff0400728c */ /* 0x000fe2000bf05270 */
[----:B0-----:R-:W-:-:S05]  /*0900*/  IADD3 R2, P1, PT, R2, 0x4, RZ ;  /* 0x0000000402027810 */ /* 0x001fca0007f3e0ff */
[----:B------:R-:W-:Y:S01]  /*0910*/  IMAD.X R7, RZ, RZ, R7, P1 ;  /* 0x000000ffff077224 */ /* 0x000fe200008e0607 */
[----:B--2--5:R-:W-:-:S04]  /*0920*/  FSETP.GT.AND P0, PT, R3, R0, PT ;  /* 0x000000000300720b */ /* 0x024fc80003f04000 */
[----:B------:R-:W-:Y:S01]  /*0930*/  FSEL R0, R3, R0, P0 ;  /* 0x0000000003007208 */ /* 0x000fe20000000000 */
[----:B------:R-:W-:Y:S08]  /*0940*/  BRA.U UP0, `(.L_x_5) ;  /* 0xfffffffd00dc7547 */ /* 0x000ff0000b83ffff */
.L_x_0:
[----:B------:R-:W0:Y:S02]  /*0950*/  LDC.64 R6, c[0x0][0x380] ;  /* 0x0000e000ff067b82 */ /* 0x000e240000000a00 */
[----:B0-----:R-:W-:-:S06]  /*0960*/  IMAD.WIDE R6, R5, 0x4, R6 ;  /* 0x0000000405067825 */ /* 0x001fcc00078e0206 */
[----:B------:R-:W2:Y:S01]  /*0970*/  LDG.E R7, desc[UR10][R6.64] ;  /* 0x0000000a06077981 */ /* 0x000ea2000c1e1900 */
[----:B------:R-:W-:Y:S01]  /*0980*/  IMAD.MOV.U32 R3, RZ, RZ, 0x3bbb989d ;  /* 0x3bbb989dff037424 */ /* 0x000fe200078e00ff */
[----:B------:R-:W-:Y:S01]  /*0990*/  UISETP.GE.AND UP0, UPT, UR8, 0x1, UPT ;  /* 0x000000010800788c */ /* 0x000fe2000bf06270 */
[----:B------:R-:W-:Y:S02]  /*09a0*/  IMAD.MOV.U32 R9, RZ, RZ, 0x437c0000 ;  /* 0x437c0000ff097424 */ /* 0x000fe400078e00ff */
[----:B--2--5:R-:W-:-:S04]  /*09b0*/  FADD R0, R7, -R0 ;  /* 0x8000000007007221 */ /* 0x024fc80000000000 */
[----:B------:R-:W-:-:S04]  /*09c0*/  FFMA.SAT R2, R0, R3, 0.5 ;  /* 0x3f00000000027423 */ /* 0x000fc80000002003 */
[----:B------:R-:W-:Y:S02]  /*09d0*/  FFMA.RM R4, R2, R9, 12582913 ;  /* 0x4b40000102047423 */ /* 0x000fe40000004009 */
[----:B------:R-:W0:Y:S02]  /*09e0*/  LDC.64 R2, c[0x0][0x388] ;  /* 0x0000e200ff027b82 */ /* 0x000e240000000a00 */
[----:B------:R-:W-:-:S04]  /*09f0*/  FADD R9, R4, -12583039 ;  /* 0xcb40007f04097421 */ /* 0x000fc80000000000 */
[----:B------:R-:W-:-:S04]  /*0a00*/  FFMA R9, R0, 1.4426950216293334961, -R9 ;  /* 0x3fb8aa3b00097823 */ /* 0x000fc80000000809 */
[----:B------:R-:W-:Y:S01]  /*0a10*/  FFMA R8, R0, 1.925963033500011079e-08, R9 ;  /* 0x32a5706000087823 */ /* 0x000fe20000000009 */
[----:B------:R-:W-:-:S03]  /*0a20*/  IMAD.SHL.U32 R0, R4, 0x800000, RZ ;  /* 0x0080000004007824 */ /* 0x000fc600078e00ff */
[----:B------:R-:W1:Y:S01]  /*0a30*/  MUFU.EX2 R9, R8 ;  /* 0x0000000800097308 */ /* 0x000e620000000800 */
[----:B0-----:R-:W-:-:S04]  /*0a40*/  IMAD.WIDE R4, R5, 0x4, R2 ;  /* 0x0000000405047825 */ /* 0x001fc800078e0202 */
[----:B-1----:R-:W-:Y:S01]  /*0a50*/  FMUL R0, R0, R9 ;  /* 0x0000000900007220 */ /* 0x002fe20000400000 */
[----:B------:R-:W-:-:S04]  /*0a60*/  IMAD.MOV.U32 R9, RZ, RZ, RZ ;  /* 0x000000ffff097224 */ /* 0x000fc800078e00ff */
[----:B------:R0:W-:Y:S01]  /*0a70*/  STG.E desc[UR10][R4.64], R0 ;  /* 0x0000000004007986 */ /* 0x0001e2000c10190a */
[----:B------:R-:W-:Y:S05]  /*0a80*/  BRA.U !UP0, `(.L_x_6) ;  /* 0x0000000508987547 */ /* 0x000fea000b800000 */
[----:B------:R-:W-:Y:S01]  /*0a90*/  UISETP.GE.U32.AND UP1, UPT, UR8, 0x10, UPT ;  /* 0x000000100800788c */ /* 0x000fe2000bf26070 */
[----:B------:R-:W-:Y:S01]  /*0aa0*/  IMAD.MOV.U32 R9, RZ, RZ, RZ ;  /* 0x000000ffff097224 */ /* 0x000fe200078e00ff */
[----:B------:R-:W-:Y:S01]  /*0ab0*/  ULOP3.LUT UR6, UR8, 0xf, URZ, 0xc0, !UPT ;  /* 0x0000000f08067892 */ /* 0x000fe2000f8ec0ff */
[----:B------:R-:W-:-:S03]  /*0ac0*/  IMAD.MOV.U32 R11, RZ, RZ, RZ ;  /* 0x000000ffff0b7224 */ /* 0x000fc600078e00ff */
[----:B------:R-:W-:-:S03]  /*0ad0*/  UISETP.NE.AND UP0, UPT, UR6, URZ, UPT ;  /* 0x000000ff0600728c */ /* 0x000fc6000bf05270 */
[----:B------:R-:W-:Y:S08]  /*0ae0*/  BRA.U !UP1, `(.L_x_7) ;  /* 0x0000000109b87547 */ /* 0x000ff0000b800000 */
[----:B------:R-:W1:Y:S01]  /*0af0*/  LDCU.64 UR4, c[0x0][0x388] ;  /* 0x00007100ff0477ac */ /* 0x000e620008000a00 */
[----:B------:R-:W-:Y:S01]  /*0b00*/  IMAD.MOV.U32 R9, RZ, RZ, RZ ;  /* 0x000000ffff097224 */ /* 0x000fe200078e00ff */
[----:B------:R-:W-:-:S04]  /*0b10*/  ULOP3.LUT UR7, UR8, 0x7ffffff0, URZ, 0xc0, !UPT ;  /* 0x7ffffff008077892 */ /* 0x000fc8000f8ec0ff */
[----:B------:R-:W-:Y:S02]  /*0b20*/  UIADD3 UR9, UPT, UPT, -UR7, URZ, URZ ;  /* 0x000000ff07097290 */ /* 0x000fe4000fffe1ff */
[----:B------:R-:W-:Y:S01]  /*0b30*/  IMAD.U32 R11, RZ, RZ, UR7 ;  /* 0x00000007ff0b7e24 */ /* 0x000fe2000f8e00ff */
[----:B-1----:R-:W-:-:S04]  /*0b40*/  UIADD3 UR4, UP1, UPT, UR4, 0x20, URZ ;  /* 0x0000002004047890 */ /* 0x002fc8000ff3e0ff */
[----:B------:R-:W-:Y:S02]  /*0b50*/  UIADD3.X UR5, UPT, UPT, URZ, UR5, URZ, UP1, !UPT ;  /* 0x00000005ff057290 */ /* 0x000fe40008ffe4ff */
[----:B------:R-:W-:-:S04]  /*0b60*/  IMAD.U32 R6, RZ, RZ, UR4 ;  /* 0x00000004ff067e24 */ /* 0x000fc8000f8e00ff */
[----:B------:R-:W-:-:S07]  /*0b70*/  IMAD.U32 R7, RZ, RZ, UR5 ;  /* 0x00000005ff077e24 */ /* 0x000fce000f8e00ff */
.L_x_8:
[----:B------:R-:W2:Y:S04]  /*0b80*/  LDG.E R22, desc[UR10][R6.64+-0x20] ;  /* 0xffffe00a06167981 */ /* 0x000ea8000c1e1900 */
[----:B------:R-:W3:Y:S04]  /*0b90*/  LDG.E R21, desc[UR10][R6.64+-0x1c] ;  /* 0xffffe40a06157981 */ /* 0x000ee8000c1e1900 */
[----:B------:R-:W4:Y:S04]  /*0ba0*/  LDG.E R24, desc[UR10][R6.64+-0x18] ;  /* 0xffffe80a06187981 */ /* 0x000f28000c1e1900 */
[----:B------:R-:W5:Y:S04]  /*0bb0*/  LDG.E R26, desc[UR10][R6.64+-0x14] ;  /* 0xffffec0a061a7981 */ /* 0x000f68000c1e1900 */
        /* <DEDUP_REMOVED lines=11> */
[----:B------:R1:W5:Y:S01]  /*0c70*/  LDG.E R8, desc[UR10][R6.64+0x1c] ;  /* 0x00001c0a06087981 */ /* 0x000362000c1e1900 */
[----:B------:R-:W-:-:S04]  /*0c80*/  UIADD3 UR9, UPT, UPT, UR9, 0x10, URZ ;  /* 0x0000001009097890 */ /* 0x000fc8000fffe0ff */
[----:B------:R-:W-:Y:S01]  /*0c90*/  UISETP.NE.AND UP1, UPT, UR9, URZ, UPT ;  /* 0x000000ff0900728c */ /* 0x000fe2000bf25270 */
[----:B-1----:R-:W-:-:S05]  /*0ca0*/  IADD3 R6, P0, PT, R6, 0x40, RZ ;  /* 0x0000004006067810 */ /* 0x002fca0007f1e0ff */
[----:B------:R-:W-:Y:S02]  /*0cb0*/  IMAD.X R7, RZ, RZ, R7, P0 ;  /* 0x000000ffff077224 */ /* 0x000fe400000e0607 */
[----:B--2---:R-:W-:-:S04]  /*0cc0*/  FADD R22, R22, R9 ;  /* 0x0000000916167221 */ /* 0x004fc80000000000 */
[----:B---3--:R-:W-:-:S04]  /*0cd0*/  FADD R21, R22, R21 ;  /* 0x0000001516157221 */ /* 0x008fc80000000000 */
[----:B----4-:R-:W-:-:S04]  /*0ce0*/  FADD R21, R21, R24 ;  /* 0x0000001815157221 */ /* 0x010fc80000000000 */
[----:B-----5:R-:W-:-:S04]  /*0cf0*/  FADD R21, R21, R26 ;  /* 0x0000001a15157221 */ /* 0x020fc80000000000 */
[----:B------:R-:W-:-:S04]  /*0d00*/  FADD R21, R21, R28 ;  /* 0x0000001c15157221 */ /* 0x000fc80000000000 */
        /* <DEDUP_REMOVED lines=10> */
[----:B------:R-:W-:Y:S01]  /*0db0*/  FADD R9, R13, R8 ;  /* 0x000000080d097221 */ /* 0x000fe20000000000 */
[----:B------:R-:W-:Y:S06]  /*0dc0*/  BRA.U UP1, `(.L_x_8) ;  /* 0xfffffffd016c7547 */ /* 0x000fec000b83ffff */
.L_x_7:
[----:B------:R-:W-:Y:S05]  /*0dd0*/  BRA.U !UP0, `(.L_x_6) ;  /* 0x0000000108c47547 */ /* 0x000fea000b800000 */
[----:B------:R-:W-:Y:S02]  /*0de0*/  UISETP.GE.U32.AND UP0, UPT, UR6, 0x8, UPT ;  /* 0x000000080600788c */ /* 0x000fe4000bf06070 */
[----:B------:R-:W-:-:S04]  /*0df0*/  ULOP3.LUT UR5, UR8, 0x7, URZ, 0xc0, !UPT ;  /* 0x0000000708057892 */ /* 0x000fc8000f8ec0ff */
[----:B------:R-:W-:-:S03]  /*0e00*/  UISETP.NE.AND UP1, UPT, UR5, URZ, UPT ;  /* 0x000000ff0500728c */ /* 0x000fc6000bf25270 */
[----:B------:R-:W-:Y:S08]  /*0e10*/  BRA.U !UP0, `(.L_x_9) ;  /* 0x0000000108487547 */ /* 0x000ff0000b800000 */
[----:B------:R-:W-:-:S05]  /*0e20*/  IMAD.WIDE.U32 R6, R11, 0x4, R2 ;  /* 0x000000040b067825 */ /* 0x000fca00078e0002 */
[----:B------:R-:W2:Y:S04]  /*0e30*/  LDG.E R8, desc[UR10][R6.64] ;  /* 0x0000000a06087981 */ /* 0x000ea8000c1e1900 */
[----:B------:R-:W3:Y:S04]  /*0e40*/  LDG.E R13, desc[UR10][R6.64+0x4] ;  /* 0x0000040a060d7981 */ /* 0x000ee8000c1e1900 */
[----:B------:R-:W4:Y:S04]  /*0e50*/  LDG.E R15, desc[UR10][R6.64+0x8] ;  /* 0x0000080a060f7981 */ /* 0x000f28000c1e1900 */
[----:B------:R-:W5:Y:S04]  /*0e60*/  LDG.E R17, desc[UR10][R6.64+0xc] ;  /* 0x00000c0a06117981 */ /* 0x000f68000c1e1900 */
[----:B------:R-:W5:Y:S04]  /*0e70*/  LDG.E R19, desc[UR10][R6.64+0x10] ;  /* 0x0000100a06137981 */ /* 0x000f68000c1e1900 */
[----:B------:R-:W5:Y:S04]  /*0e80*/  LDG.E R21, desc[UR10][R6.64+0x14] ;  /* 0x0000140a06157981 */ /* 0x000f68000c1e1900 */
[----:B------:R-:W5:Y:S04]  /*0e90*/  LDG.E R23, desc[UR10][R6.64+0x18] ;  /* 0x0000180a06177981 */ /* 0x000f68000c1e1900 */
[----:B------:R-:W5:Y:S01]  /*0ea0*/  LDG.E R25, desc[UR10][R6.64+0x1c] ;  /* 0x00001c0a06197981 */ /* 0x000f62000c1e1900 */
[----:B------:R-:W-:-:S02]  /*0eb0*/  VIADD R11, R11, 0x8 ;  /* 0x000000080b0b7836 */ /* 0x000fc40000000000 */
[----:B--2---:R-:W-:-:S04]  /*0ec0*/  FADD R8, R9, R8 ;  /* 0x0000000809087221 */ /* 0x004fc80000000000 */
[----:B---3--:R-:W-:-:S04]  /*0ed0*/  FADD R8, R8, R13 ;  /* 0x0000000d08087221 */ /* 0x008fc80000000000 */
[----:B----4-:R-:W-:-:S04]  /*0ee0*/  FADD R8, R8, R15 ;  /* 0x0000000f08087221 */ /* 0x010fc80000000000 */
[----:B-----5:R-:W-:-:S04]  /*0ef0*/  FADD R8, R8, R17 ;  /* 0x0000001108087221 */ /* 0x020fc80000000000 */
[----:B------:R-:W-:-:S04]  /*0f00*/  FADD R8, R8, R19 ;  /* 0x0000001308087221 */ /* 0x000fc80000000000 */
[----:B------:R-:W-:-:S04]  /*0f10*/  FADD R8, R8, R21 ;  /* 0x0000001508087221 */ /* 0x000fc80000000000 */
[----:B------:R-:W-:-:S04]  /*0f20*/  FADD R8, R8, R23 ;  /* 0x0000001708087221 */ /* 0x000fc80000000000 */
[----:B------:R-:W-:-:S07]  /*0f30*/  FADD R9, R8, R25 ;  /* 0x0000001908097221 */ /* 0x000fce0000000000 */
.L_x_9:
        /* <DEDUP_REMOVED lines=9> */
[----:B------:R-:W5:Y:S01]  /*0fd0*/  LDG.E R17, desc[UR10][R6.64+0xc] ;  /* 0x00000c0a06117981 */ /* 0x000f62000c1e1900 */
[----:B------:R-:W-:-:S02]  /*0fe0*/  VIADD R11, R11, 0x4 ;  /* 0x000000040b0b7836 */ /* 0x000fc40000000000 */
[----:B--2---:R-:W-:-:S04]  /*0ff0*/  FADD R8, R9, R8 ;  /* 0x0000000809087221 */ /* 0x004fc80000000000 */
[----:B---3--:R-:W-:-:S04]  /*1000*/  FADD R8, R8, R13 ;  /* 0x0000000d08087221 */ /* 0x008fc80000000000 */
[----:B----4-:R-:W-:-:S04]  /*1010*/  FADD R8, R8, R15 ;  /* 0x0000000f08087221 */ /* 0x010fc80000000000 */
[----:B-----5:R-:W-:-:S07]  /*1020*/  FADD R9, R8, R17 ;  /* 0x0000001108097221 */ /* 0x020fce0000000000 */
.L_x_10:
[----:B------:R-:W-:Y:S05]  /*1030*/  BRA.U !UP1, `(.L_x_6) ;  /* 0x00000001092c7547 */ /* 0x000fea000b800000 */
[----:B------:R-:W-:Y:S01]  /*1040*/  IMAD.WIDE.U32 R2, R11, 0x4, R2 ;  /* 0x000000040b027825 */ /* 0x000fe200078e0002 */
[----:B------:R-:W-:-:S03]  /*1050*/  UIADD3 UR4, UPT, UPT, -UR4, URZ, URZ ;  /* 0x000000ff04047290 */ /* 0x000fc6000fffe1ff */
[----:B------:R-:W-:-:S09]  /*1060*/  IMAD.MOV.U32 R6, RZ, RZ, R2 ;  /* 0x000000ffff067224 */ /* 0x000fd200078e0002 */
.L_x_11:
[----:B------:R-:W-:-:S06]  /*1070*/  IMAD.MOV.U32 R2, RZ, RZ, R6 ;  /* 0x000000ffff027224 */ /* 0x000fcc00078e0006 */
[----:B------:R1:W2:Y:S01]  /*1080*/  LDG.E R2, desc[UR10][R2.64] ;  /* 0x0000000a02027981 */ /* 0x0002a2000c1e1900 */
[----:B------:R-:W-:Y:S01]  /*1090*/  UIADD3 UR4, UPT, UPT, UR4, 0x1, URZ ;  /* 0x0000000104047890 */ /* 0x000fe2000fffe0ff */
[----:B------:R-:W-:-:S03]  /*10a0*/  IADD3 R6, P0, PT, R6, 0x4, RZ ;  /* 0x0000000406067810 */ /* 0x000fc60007f1e0ff */
[----:B------:R-:W-:Y:S02]  /*10b0*/  UISETP.NE.AND UP0, UPT, UR4, URZ, UPT ;  /* 0x000000ff0400728c */ /* 0x000fe4000bf05270 */
[----:B-1----:R-:W-:Y:S02]  /*10c0*/  IMAD.X R3, RZ, RZ, R3, P0 ;  /* 0x000000ffff037224 */ /* 0x002fe400000e0603 */
[----:B--2---:R-:W-:-:S05]  /*10d0*/  FADD R9, R2, R9 ;  /* 0x0000000902097221 */ /* 0x004fca0000000000 */
[----:B------:R-:W-:Y:S05]  /*10e0*/  BRA.U UP0, `(.L_x_11) ;  /* 0xfffffffd00e07547 */ /* 0x000fea000b83ffff */
.L_x_6:
[----:B------:R-:W1:Y:S01]  /*10f0*/  MUFU.RCP R2, R9 ;  /* 0x0000000900027308 */ /* 0x000e620000001000 */
[----:B------:R-:W-:Y:S07]  /*1100*/  BSSY.RECONVERGENT B0, `(.L_x_12) ;  /* 0x000000c000007945 */ /* 0x000fee0003800200 */
[----:B------:R-:W2:Y:S01]  /*1110*/  FCHK P0, R0, R9 ;  /* 0x0000000900007302 */ /* 0x000ea20000000000 */
[----:B-1----:R-:W-:-:S04]  /*1120*/  FFMA R3, R2, -R9, 1 ;  /* 0x3f80000002037423 */ /* 0x002fc80000000809 */
[----:B------:R-:W-:-:S04]  /*1130*/  FFMA R3, R2, R3, R2 ;  /* 0x0000000302037223 */ /* 0x000fc80000000002 */
[----:B------:R-:W-:-:S04]  /*1140*/  FFMA R2, R0, R3, RZ ;  /* 0x0000000300027223 */ /* 0x000fc800000000ff */
[----:B------:R-:W-:-:S04]  /*1150*/  FFMA R6, R2, -R9, R0 ;  /* 0x8000000902067223 */ /* 0x000fc80000000000 */
[----:B------:R-:W-:Y:S01]  /*1160*/  FFMA R3, R3, R6, R2 ;  /* 0x0000000603037223 */ /* 0x000fe20000000002 */
[----:B--2---:R-:W-:Y:S06]  /*1170*/  @!P0 BRA `(.L_x_13) ;  /* 0x0000000000108947 */ /* 0x004fec0003800000 */
[----:B------:R-:W-:Y:S01]  /*1180*/  IMAD.MOV.U32 R3, RZ, RZ, R9 ;  /* 0x000000ffff037224 */ /* 0x000fe200078e0009 */
[----:B------:R-:W-:-:S07]  /*1190*/  MOV R2, 0x11b0 ;  /* 0x000011b000027802 */ /* 0x000fce0000000f00 */
[----:B0-----:R-:W-:Y:S05]  /*11a0*/  CALL.REL.NOINC `($__internal_0_$__cuda_sm3x_div_rn_noftz_f32_slowpath) ;  /* 0x0000000000107944 */ /* 0x001fea0003c00000 */
[----:B------:R-:W-:-:S07]  /*11b0*/  IMAD.MOV.U32 R3, RZ, RZ, R0 ;  /* 0x000000ffff037224 */ /* 0x000fce00078e0000 */
.L_x_13:
[----:B------:R-:W-:Y:S05]  /*11c0*/  BSYNC.RECONVERGENT B0 ;  /* 0x0000000000007941 */ /* 0x000fea0003800200 */
.L_x_12:
[----:B------:R-:W-:Y:S01]  /*11d0*/  STG.E desc[UR10][R4.64], R3 ;  /* 0x0000000304007986 */ /* 0x000fe2000c10190a */
[----:B------:R-:W-:Y:S05]  /*11e0*/  EXIT ;  /* 0x000000000000794d */ /* 0x000fea0003800000 */
        .weak           $__internal_0_$__cuda_sm3x_div_rn_noftz_f32_slowpath
        .type           $__internal_0_$__cuda_sm3x_div_rn_noftz_f32_slowpath,@function
        .size           $__internal_0_$__cuda_sm3x_div_rn_noftz_f32_slowpath,(.L_x_26 - $__internal_0_$__cuda_sm3x_div_rn_noftz_f32_slowpath)
$__internal_0_$__cuda_sm3x_div_rn_noftz_f32_slowpath:
[----:B------:R-:W-:Y:S01]  /*11f0*/  SHF.R.U32.HI R7, RZ, 0x17, R3 ;  /* 0x00000017ff077819 */ /* 0x000fe20000011603 */
[----:B------:R-:W-:Y:S01]  /*1200*/  BSSY.RECONVERGENT B1, `(.L_x_14) ;  /* 0x0000063000017945 */ /* 0x000fe20003800200 */
[--C-:B------:R-:W-:Y:S02]  /*1210*/  SHF.R.U32.HI R6, RZ, 0x17, R0.reuse ;  /* 0x00000017ff067819 */ /* 0x100fe40000011600 */
[----:B------:R-:W-:Y:S02]  /*1220*/  LOP3.LUT R12, R7, 0xff, RZ, 0xc0, !PT ;  /* 0x000000ff070c7812 */ /* 0x000fe400078ec0ff */
[----:B------:R-:W-:Y:S01]  /*1230*/  LOP3.LUT R10, R6, 0xff, RZ, 0xc0, !PT ;  /* 0x000000ff060a7812 */ /* 0x000fe200078ec0ff */
[----:B------:R-:W-:Y:S02]  /*1240*/  IMAD.MOV.U32 R6, RZ, RZ, R0 ;  /* 0x000000ffff067224 */ /* 0x000fe400078e0000 */
[----:B------:R-:W-:Y:S02]  /*1250*/  VIADD R9, R12, 0xffffffff ;  /* 0xffffffff0c097836 */ /* 0x000fe40000000000 */
[----:B------:R-:W-:-:S03]  /*1260*/  VIADD R8, R10, 0xffffffff ;  /* 0xffffffff0a087836 */ /* 0x000fc60000000000 */
[----:B------:R-:W-:-:S04]  /*1270*/  ISETP.GT.U32.AND P0, PT, R9, 0xfd, PT ;  /* 0x000000fd0900780c */ /* 0x000fc80003f04070 */
[----:B------:R-:W-:-:S13]  /*1280*/  ISETP.GT.U32.OR P0, PT, R8, 0xfd, P0 ;  /* 0x000000fd0800780c */ /* 0x000fda0000704470 */
[----:B------:R-:W-:Y:S01]  /*1290*/  @!P0 IMAD.MOV.U32 R7, RZ, RZ, RZ ;  /* 0x000000ffff078224 */ /* 0x000fe200078e00ff */
[----:B------:R-:W-:Y:S06]  /*12a0*/  @!P0 BRA `(.L_x_15) ;  /* 0x00000000005c8947 */ /* 0x000fec0003800000 */
[----:B------:R-:W-:Y:S02]  /*12b0*/  FSETP.GTU.FTZ.AND P1, PT, |R3|, +INF , PT ;  /* 0x7f8000000300780b */ /* 0x000fe40003f3c200 */
[----:B------:R-:W-:-:S04]  /*12c0*/  FSETP.GTU.FTZ.AND P0, PT, |R0|, +INF , PT ;  /* 0x7f8000000000780b */ /* 0x000fc80003f1c200 */
[----:B------:R-:W-:-:S13]  /*12d0*/  PLOP3.LUT P0, PT, P0, P1, PT, 0xf8, 0x8f ;  /* 0x00000000008f781c */ /* 0x000fda0000703f70 */
[----:B------:R-:W-:Y:S05]  /*12e0*/  @P0 BRA `(.L_x_16) ;  /* 0x00000004004c0947 */ /* 0x000fea0003800000 */
[----:B------:R-:W-:-:S13]  /*12f0*/  LOP3.LUT P0, RZ, R3, 0x7fffffff, R6, 0xc8, !PT ;  /* 0x7fffffff03ff7812 */ /* 0x000fda000780c806 */
[----:B------:R-:W-:Y:S05]  /*1300*/  @!P0 BRA `(.L_x_17) ;  /* 0x00000004003c8947 */ /* 0x000fea0003800000 */
[C---:B------:R-:W-:Y:S02]  /*1310*/  FSETP.NEU.FTZ.AND P2, PT, |R0|.reuse, +INF , PT ;  /* 0x7f8000000000780b */ /* 0x040fe40003f5d200 */
[----:B------:R-:W-:Y:S02]  /*1320*/  FSETP.NEU.FTZ.AND P1, PT, |R3|, +INF , PT ;  /* 0x7f8000000300780b */ /* 0x000fe40003f3d200 */
[----:B------:R-:W-:-:S11]  /*1330*/  FSETP.NEU.FTZ.AND P0, PT, |R0|, +INF , PT ;  /* 0x7f8000000000780b */ /* 0x000fd60003f1d200 */
[----:B------:R-:W-:Y:S05]  /*1340*/  @!P1 BRA !P2, `(.L_x_17) ;  /* 0x00000004002c9947 */ /* 0x000fea0005000000 */
[----:B------:R-:W-:-:S04]  /*1350*/  LOP3.LUT P2, RZ, R6, 0x7fffffff, RZ, 0xc0, !PT ;  /* 0x7fffffff06ff7812 */ /* 0x000fc8000784c0ff */
[----:B------:R-:W-:-:S13]  /*1360*/  PLOP3.LUT P1, PT, P1, P2, PT, 0x2f, 0xf2 ;  /* 0x0000000000f2781c */ /* 0x000fda0000f24577 */
[----:B------:R-:W-:Y:S05]  /*1370*/  @P1 BRA `(.L_x_18) ;  /* 0x0000000400181947 */ /* 0x000fea0003800000 */
[----:B------:R-:W-:-:S04]  /*1380*/  LOP3.LUT P1, RZ, R3, 0x7fffffff, RZ, 0xc0, !PT ;  /* 0x7fffffff03ff7812 */ /* 0x000fc8000782c0ff */
[----:B------:R-:W-:-:S13]  /*1390*/  PLOP3.LUT P0, PT, P0, P1, PT, 0x2f, 0xf2 ;  /* 0x0000000000f2781c */ /* 0x000fda0000702577 */
[----:B------:R-:W-:Y:S05]  /*13a0*/  @P0 BRA `(.L_x_19) ;  /* 0x0000000400000947 */ /* 0x000fea0003800000 */
[----:B------:R-:W-:Y:S02]  /*13b0*/  ISETP.GE.AND P0, PT, R8, RZ, PT ;  /* 0x000000ff0800720c */ /* 0x000fe40003f06270 */
[----:B------:R-:W-:-:S11]  /*13c0*/  ISETP.GE.AND P1, PT, R9, RZ, PT ;  /* 0x000000ff0900720c */ /* 0x000fd60003f26270 */
[----:B------:R-:W-:Y:S02]  /*13d0*/  @P0 IMAD.MOV.U32 R7, RZ, RZ, RZ ;  /* 0x000000ffff070224 */ /* 0x000fe400078e00ff */
[----:B------:R-:W-:Y:S01]  /*13e0*/  @!P0 FFMA R6, R0, 1.84467440737095516160e+19, RZ ;  /* 0x5f80000000068823 */ /* 0x000fe200000000ff */
[----:B------:R-:W-:Y:S02]  /*13f0*/  @!P0 IMAD.MOV.U32 R7, RZ, RZ, -0x40 ;  /* 0xffffffc0ff078424 */ /* 0x000fe400078e00ff */
[----:B------:R-:W-:Y:S02]  /*1400*/  @!P1 FFMA R3, R3, 1.84467440737095516160e+19, RZ ;  /* 0x5f80000003039823 */ /* 0x000fe400000000ff */
[----:B------:R-:W-:-:S07]  /*1410*/  @!P1 VIADD R7, R7, 0x40 ;  /* 0x0000004007079836 */ /* 0x000fce0000000000 */
.L_x_15:
[----:B------:R-:W-:Y:S01]  /*1420*/  LEA R0, R12, 0xc0800000, 0x17 ;  /* 0xc08000000c007811 */ /* 0x000fe200078eb8ff */
[----:B------:R-:W-:Y:S04]  /*1430*/  BSSY.RECONVERGENT B2, `(.L_x_20) ;  /* 0x0000036000027945 */ /* 0x000fe80003800200 */
[----:B------:R-:W-:Y:S02]  /*1440*/  IMAD.IADD R8, R3, 0x1, -R0 ;  /* 0x0000000103087824 */ /* 0x000fe400078e0a00 */
[----:B------:R-:W-:Y:S02]  /*1450*/  VIADD R3, R10, 0xffffff81 ;  /* 0xffffff810a037836 */ /* 0x000fe40000000000 */
[----:B------:R-:W0:Y:S01]  /*1460*/  MUFU.RCP R9, R8 ;  /* 0x0000000800097308 */ /* 0x000e220000001000 */
[----:B------:R-:W-:Y:S01]  /*1470*/  FADD.FTZ R11, -R8, -RZ ;  /* 0x800000ff080b7221 */ /* 0x000fe20000010100 */
[----:B------:R-:W-:-:S03]  /*1480*/  IMAD R0, R3, -0x800000, R6 ;  /* 0xff80000003007824 */ /* 0x000fc600078e0206 */
[----:B0-----:R-:W-:-:S04]  /*1490*/  FFMA R10, R9, R11, 1 ;  /* 0x3f800000090a7423 */ /* 0x001fc8000000000b */
[----:B------:R-:W-:-:S04]  /*14a0*/  FFMA R13, R9, R10, R9 ;  /* 0x0000000a090d7223 */ /* 0x000fc80000000009 */
[----:B------:R-:W-:-:S04]  /*14b0*/  FFMA R6, R0, R13, RZ ;  /* 0x0000000d00067223 */ /* 0x000fc800000000ff */
[----:B------:R-:W-:-:S04]  /*14c0*/  FFMA R9, R11, R6, R0 ;  /* 0x000000060b097223 */ /* 0x000fc80000000000 */
[----:B------:R-:W-:Y:S01]  /*14d0*/  FFMA R10, R13, R9, R6 ;  /* 0x000000090d0a7223 */ /* 0x000fe20000000006 */
[----:B------:R-:W-:-:S03]  /*14e0*/  IADD3 R6, PT, PT, R3, 0x7f, -R12 ;  /* 0x0000007f03067810 */ /* 0x000fc60007ffe80c */
[----:B------:R-:W-:Y:S02]  /*14f0*/  FFMA R11, R11, R10, R0 ;  /* 0x0000000a0b0b7223 */ /* 0x000fe40000000000 */
[----:B------:R-:W-:Y:S02]  /*1500*/  IMAD.IADD R6, R6, 0x1, R7 ;  /* 0x0000000106067824 */ /* 0x000fe400078e0207 */
[----:B------:R-:W-:-:S05]  /*1510*/  FFMA R0, R13, R11, R10 ;  /* 0x0000000b0d007223 */ /* 0x000fca000000000a */
[----:B------:R-:W-:-:S04]  /*1520*/  SHF.R.U32.HI R3, RZ, 0x17, R0 ;  /* 0x00000017ff037819 */ /* 0x000fc80000011600 */
[----:B------:R-:W-:-:S05]  /*1530*/  LOP3.LUT R3, R3, 0xff, RZ, 0xc0, !PT ;  /* 0x000000ff03037812 */ /* 0x000fca00078ec0ff */
[----:B------:R-:W-:-:S04]  /*1540*/  IMAD.IADD R9, R3, 0x1, R6 ;  /* 0x0000000103097824 */ /* 0x000fc800078e0206 */
[----:B------:R-:W-:-:S05]  /*1550*/  VIADD R3, R9, 0xffffffff ;  /* 0xffffffff09037836 */ /* 0x000fca0000000000 */
[----:B------:R-:W-:-:S13]  /*1560*/  ISETP.GE.U32.AND P0, PT, R3, 0xfe, PT ;  /* 0x000000fe0300780c */ /* 0x000fda0003f06070 */
[----:B------:R-:W-:Y:S05]  /*1570*/  @!P0 BRA `(.L_x_21) ;  /* 0x0000000000808947 */ /* 0x000fea0003800000 */
[----:B------:R-:W-:-:S13]  /*1580*/  ISETP.GT.AND P0, PT, R9, 0xfe, PT ;  /* 0x000000fe0900780c */ /* 0x000fda0003f04270 */
[----:B------:R-:W-:Y:S05]  /*1590*/  @P0 BRA `(.L_x_22) ;  /* 0x00000000006c0947 */ /* 0x000fea0003800000 */
[----:B------:R-:W-:-:S13]  /*15a0*/  ISETP.GE.AND P0, PT, R9, 0x1, PT ;  /* 0x000000010900780c */ /* 0x000fda0003f06270 */
[----:B------:R-:W-:Y:S05]  /*15b0*/  @P0 BRA `(.L_x_23) ;  /* 0x0000000000740947 */ /* 0x000fea0003800000 */
[----:B------:R-:W-:Y:S02]  /*15c0*/  ISETP.GE.AND P0, PT, R9, -0x18, PT ;  /* 0xffffffe80900780c */ /* 0x000fe40003f06270 */
[----:B------:R-:W-:-:S11]  /*15d0*/  LOP3.LUT R0, R0, 0x80000000, RZ, 0xc0, !PT ;  /* 0x8000000000007812 */ /* 0x000fd600078ec0ff */
[----:B------:R-:W-:Y:S05]  /*15e0*/  @!P0 BRA `(.L_x_23) ;  /* 0x0000000000688947 */ /* 0x000fea0003800000 */
[-CC-:B------:R-:W-:Y:S01]  /*15f0*/  FFMA.RZ R3, R13, R11.reuse, R10.reuse ;  /* 0x0000000b0d037223 */ /* 0x180fe2000000c00a */
[----:B------:R-:W-:Y:S02]  /*1600*/  VIADD R8, R9, 0x20 ;  /* 0x0000002009087836 */ /* 0x000fe40000000000 */
[-CC-:B------:R-:W-:Y:S01]  /*1610*/  FFMA.RM R6, R13, R11.reuse, R10.reuse ;  /* 0x0000000b0d067223 */ /* 0x180fe2000000400a */
[----:B------:R-:W-:Y:S02]  /*1620*/  ISETP.NE.AND P2, PT, R9, RZ, PT ;  /* 0x000000ff0900720c */ /* 0x000fe40003f45270 */
[----:B------:R-:W-:Y:S01]  /*1630*/  LOP3.LUT R7, R3, 0x7fffff, RZ, 0xc0, !PT ;  /* 0x007fffff03077812 */ /* 0x000fe200078ec0ff */
[----:B------:R-:W-:Y:S01]  /*1640*/  FFMA.RP R3, R13, R11, R10 ;  /* 0x0000000b0d037223 */ /* 0x000fe2000000800a */
[----:B------:R-:W-:Y:S01]  /*1650*/  ISETP.NE.AND P1, PT, R9, RZ, PT ;  /* 0x000000ff0900720c */ /* 0x000fe20003f25270 */
[----:B------:R-:W-:Y:S01]  /*1660*/  IMAD.MOV R9, RZ, RZ, -R9 ;  /* 0x000000ffff097224 */ /* 0x000fe200078e0a09 */
[----:B------:R-:W-:-:S02]  /*1670*/  LOP3.LUT R7, R7, 0x800000, RZ, 0xfc, !PT ;  /* 0x0080000007077812 */ /* 0x000fc400078efcff */
[----:B------:R-:W-:Y:S02]  /*1680*/  FSETP.NEU.FTZ.AND P0, PT, R3, R6, PT ;  /* 0x000000060300720b */ /* 0x000fe40003f1d000 */
[----:B------:R-:W-:Y:S02]  /*1690*/  SHF.L.U32 R8, R7, R8, RZ ;  /* 0x0000000807087219 */ /* 0x000fe400000006ff */
[----:B------:R-:W-:Y:S02]  /*16a0*/  SEL R6, R9, RZ, P2 ;  /* 0x000000ff09067207 */ /* 0x000fe40001000000 */
[----:B------:R-:W-:Y:S02]  /*16b0*/  ISETP.NE.AND P1, PT, R8, RZ, P1 ;  /* 0x000000ff0800720c */ /* 0x000fe40000f25270 */
[----:B------:R-:W-:Y:S02]  /*16c0*/  SHF.R.U32.HI R6, RZ, R6, R7 ;  /* 0x00000006ff067219 */ /* 0x000fe40000011607 */
[----:B------:R-:W-:-:S02]  /*16d0*/  PLOP3.LUT P0, PT, P0, P1, PT, 0xf8, 0x8f ;  /* 0x00000000008f781c */ /* 0x000fc40000703f70 */
[----:B------:R-:W-:Y:S02]  /*16e0*/  SHF.R.U32.HI R8, RZ, 0x1, R6 ;  /* 0x00000001ff087819 */ /* 0x000fe40000011606 */
[----:B------:R-:W-:-:S04]  /*16f0*/  SEL R3, RZ, 0x1, !P0 ;  /* 0x00000001ff037807 */ /* 0x000fc80004000000 */
[----:B------:R-:W-:-:S04]  /*1700*/  LOP3.LUT R3, R3, 0x1, R8, 0xf8, !PT ;  /* 0x0000000103037812 */ /* 0x000fc800078ef808 */
[----:B------:R-:W-:-:S05]  /*1710*/  LOP3.LUT R3, R3, R6, RZ, 0xc0, !PT ;  /* 0x0000000603037212 */ /* 0x000fca00078ec0ff */
[----:B------:R-:W-:-:S05]  /*1720*/  IMAD.IADD R3, R8, 0x1, R3 ;  /* 0x0000000108037824 */ /* 0x000fca00078e0203 */
[----:B------:R-:W-:Y:S01]  /*1730*/  LOP3.LUT R0, R3, R0, RZ, 0xfc, !PT ;  /* 0x0000000003007212 */ /* 0x000fe200078efcff */
[----:B------:R-:W-:Y:S06]  /*1740*/  BRA `(.L_x_23) ;  /* 0x0000000000107947 */ /* 0x000fec0003800000 */
.L_x_22:
[----:B------:R-:W-:-:S04]  /*1750*/  LOP3.LUT R0, R0, 0x80000000, RZ, 0xc0, !PT ;  /* 0x8000000000007812 */ /* 0x000fc800078ec0ff */
[----:B------:R-:W-:Y:S01]  /*1760*/  LOP3.LUT R0, R0, 0x7f800000, RZ, 0xfc, !PT ;  /* 0x7f80000000007812 */ /* 0x000fe200078efcff */
[----:B------:R-:W-:Y:S06]  /*1770*/  BRA `(.L_x_23) ;  /* 0x0000000000047947 */ /* 0x000fec0003800000 */
.L_x_21:
[----:B------:R-:W-:-:S07]  /*1780*/  IMAD R0, R6, 0x800000, R0 ;  /* 0x0080000006007824 */ /* 0x000fce00078e0200 */
.L_x_23:
[----:B------:R-:W-:Y:S05]  /*1790*/  BSYNC.RECONVERGENT B2 ;  /* 0x0000000000027941 */ /* 0x000fea0003800200 */
.L_x_20:
[----:B------:R-:W-:Y:S05]  /*17a0*/  BRA `(.L_x_24) ;  /* 0x0000000000207947 */ /* 0x000fea0003800000 */
.L_x_19:
[----:B------:R-:W-:-:S04]  /*17b0*/  LOP3.LUT R0, R3, 0x80000000, R6, 0x48, !PT ;  /* 0x8000000003007812 */ /* 0x000fc800078e4806 */
[----:B------:R-:W-:Y:S01]  /*17c0*/  LOP3.LUT R0, R0, 0x7f800000, RZ, 0xfc, !PT ;  /* 0x7f80000000007812 */ /* 0x000fe200078efcff */
[----:B------:R-:W-:Y:S06]  /*17d0*/  BRA `(.L_x_24) ;  /* 0x0000000000147947 */ /* 0x000fec0003800000 */
.L_x_18:
[----:B------:R-:W-:Y:S01]  /*17e0*/  LOP3.LUT R0, R3, 0x80000000, R6, 0x48, !PT ;  /* 0x8000000003007812 */ /* 0x000fe200078e4806 */
[----:B------:R-:W-:Y:S06]  /*17f0*/  BRA `(.L_x_24) ;  /* 0x00000000000c7947 */ /* 0x000fec0003800000 */
.L_x_17:
[----:B------:R-:W0:Y:S01]  /*1800*/  MUFU.RSQ R0, -QNAN ;  /* 0xffc0000000007908 */ /* 0x000e220000001400 */
[----:B------:R-:W-:Y:S05]  /*1810*/  BRA `(.L_x_24) ;  /* 0x0000000000047947 */ /* 0x000fea0003800000 */
.L_x_16:
[----:B------:R-:W-:-:S07]  /*1820*/  FADD.FTZ R0, R0, R3 ;  /* 0x0000000300007221 */ /* 0x000fce0000010000 */
.L_x_24:
[----:B------:R-:W-:Y:S05]  /*1830*/  BSYNC.RECONVERGENT B1 ;  /* 0x0000000000017941 */ /* 0x000fea0003800200 */
.L_x_14:
[----:B------:R-:W-:-:S04]  /*1840*/  IMAD.MOV.U32 R3, RZ, RZ, 0x0 ;  /* 0x00000000ff037424 */ /* 0x000fc800078e00ff */
[----:B0-----:R-:W-:Y:S05]  /*1850*/  RET.REL.NODEC R2 `(_Z11softmax_gpuPfS_i) ;  /* 0xffffffe402e87950 */ /* 0x001fea0003c3ffff */
.L_x_25:
[----:B------:R-:W-:-:S00]  /*1860*/  BRA `(.L_x_25) ;  /* 0xfffffffc00fc7947 */ /* 0x000fc0000383ffff */
[----:B------:R-:W-:-:S00]  /*1870*/  NOP ;  /* 0x0000000000007918 */ /* 0x000fc00000000000 */
        /* <DEDUP_REMOVED lines=8> */
.L_x_26:


//--------------------- .nv.shared.reserved.0     --------------------------
	.section	.nv.shared.reserved.0,"aw",@nobits
	.weak		__nv_reservedSMEM_offset_0_alias
	.size		__nv_reservedSMEM_offset_0_alias, 0, 64
	.other		__nv_reservedSMEM_offset_0_alias,@"STO_CUDA_RESERVED_SHARED STV_DEFAULT"
__nv_reservedSMEM_offset_0_alias:
	.zero		0
	.zero		64


//--------------------- .nv.constant0._Z11softmax_gpuPfS_i --------------------------
	.section	.nv.constant0._Z11softmax_gpuPfS_i,"a",@progbits
	.sectionflags	@""
	.align	4
.nv.constant0._Z11softmax_gpuPfS_i:
	.zero		916


//--------------------- SYMBOLS --------------------------

	.type		.nv.reservedSmem.offset0,@object
	.size		.nv.reservedSmem.offset0,0x4
